	.headerflags	@"EF_CUDA_TEXMODE_UNIFIED EF_CUDA_64BIT_ADDRESS EF_CUDA_ACCELERATORS EF_CUDA_SM90 EF_CUDA_VIRTUAL_SM(EF_CUDA_SM90)"
	.elftype	@"ET_EXEC"


//--------------------- .nv.info                  --------------------------
	.section	.nv.info,"",@"SHT_CUDA_INFO"
	.align	4


	//----- nvinfo : EIATTR_REGCOUNT
	.align		4
        /*0000*/ 	.byte	0x04, 0x2f
        /*0002*/ 	.short	(.L_2 - .L_1)
	.align		4
.L_1:
        /*0004*/ 	.word	index@(triton_poi_fused_gelu_14)
        /*0008*/ 	.word	0x00000012


	//----- nvinfo : EIATTR_MIN_STACK_SIZE
	.align		4
.L_2:
        /*000c*/ 	.byte	0x04, 0x12
        /*000e*/ 	.short	(.L_4 - .L_3)
	.align		4
.L_3:
        /*0010*/ 	.word	index@(triton_poi_fused_gelu_14)
        /*0014*/ 	.word	0x00000000


	//----- nvinfo : EIATTR_FRAME_SIZE
	.align		4
.L_4:
        /*0018*/ 	.byte	0x04, 0x11
        /*001a*/ 	.short	(.L_6 - .L_5)
	.align		4
.L_5:
        /*001c*/ 	.word	index@(triton_poi_fused_gelu_14)
        /*0020*/ 	.word	0x00000000


	//----- nvinfo : EIATTR_MIN_STACK_SIZE
	.align		4
.L_6:
        /*0024*/ 	.byte	0x04, 0x12
        /*0026*/ 	.short	(.L_8 - .L_7)
	.align		4
.L_7:
        /*0028*/ 	.word	index@(triton_poi_fused_gelu_14)
        /*002c*/ 	.word	0x00000000
.L_8:


//--------------------- .nv.info.triton_poi_fused_gelu_14 --------------------------
	.section	.nv.info.triton_poi_fused_gelu_14,"",@"SHT_CUDA_INFO"
	.sectionflags	@""
	.align	4


	//----- nvinfo : EIATTR_CUDA_API_VERSION
	.align		4
        /*0000*/ 	.byte	0x04, 0x37
        /*0002*/ 	.short	(.L_10 - .L_9)
.L_9:
        /*0004*/ 	.word	0x0000007c


	//----- nvinfo : EIATTR_KPARAM_INFO
	.align		4
.L_10:
        /*0008*/ 	.byte	0x04, 0x17
        /*000a*/ 	.short	(.L_12 - .L_11)
.L_11:
        /*000c*/ 	.word	0x00000000
        /*0010*/ 	.short	0x0002
        /*0012*/ 	.short	0x0010
        /*0014*/ 	.byte	0x00, 0xf0, 0x11, 0x00


	//----- nvinfo : EIATTR_KPARAM_INFO
	.align		4
.L_12:
        /*0018*/ 	.byte	0x04, 0x17
        /*001a*/ 	.short	(.L_14 - .L_13)
.L_13:
        /*001c*/ 	.word	0x00000000
        /*0020*/ 	.short	0x0001
        /*0022*/ 	.short	0x0008
        /*0024*/ 	.byte	0x00, 0xf4, 0x21, 0x00


	//----- nvinfo : EIATTR_KPARAM_INFO
	.align		4
.L_14:
        /*0028*/ 	.byte	0x04, 0x17
        /*002a*/ 	.short	(.L_16 - .L_15)
.L_15:
        /*002c*/ 	.word	0x00000000
        /*0030*/ 	.short	0x0000
        /*0032*/ 	.short	0x0000
        /*0034*/ 	.byte	0x00, 0xf4, 0x21, 0x00


	//----- nvinfo : EIATTR_SPARSE_MMA_MASK
	.align		4
.L_16:
        /*0038*/ 	.byte	0x03, 0x50
        /*003a*/ 	.short	0x0000


	//----- nvinfo : EIATTR_MAXREG_COUNT
	.align		4
        /*003c*/ 	.byte	0x03, 0x1b
        /*003e*/ 	.short	0x00ff


	//----- nvinfo : EIATTR_EXIT_INSTR_OFFSETS
	.align		4
        /*0040*/ 	.byte	0x04, 0x1c
        /*0042*/ 	.short	(.L_18 - .L_17)


	//   ....[0]....
.L_17:
        /*0044*/ 	.word	0x000004f0


	//----- nvinfo : EIATTR_REQNTID
	.align		4
.L_18:
        /*0048*/ 	.byte	0x04, 0x10
        /*004a*/ 	.short	(.L_20 - .L_19)
.L_19:
        /*004c*/ 	.word	0x00000100
        /*0050*/ 	.word	0x00000001
        /*0054*/ 	.word	0x00000001


	//----- nvinfo : EIATTR_CBANK_PARAM_SIZE
	.align		4
.L_20:
        /*0058*/ 	.byte	0x03, 0x19
        /*005a*/ 	.short	0x0014


	//----- nvinfo : EIATTR_PARAM_CBANK
	.align		4
        /*005c*/ 	.byte	0x04, 0x0a
        /*005e*/ 	.short	(.L_22 - .L_21)
	.align		4
.L_21:
        /*0060*/ 	.word	index@(.nv.constant0.triton_poi_fused_gelu_14)
        /*0064*/ 	.short	0x0210
        /*0066*/ 	.short	0x0014


	//----- nvinfo : EIATTR_SW_WAR
	.align		4
.L_22:
        /*0068*/ 	.byte	0x04, 0x36
        /*006a*/ 	.short	(.L_24 - .L_23)
.L_23:
        /*006c*/ 	.word	0x00000008
.L_24:


//--------------------- .nv.callgraph             --------------------------
	.section	.nv.callgraph,"",@"SHT_CUDA_CALLGRAPH"
	.align	4
	.sectionentsize	8
	.align		4
        /*0000*/ 	.word	0x00000000
	.align		4
        /*0004*/ 	.word	0xffffffff
	.align		4
        /*0008*/ 	.word	0x00000000
	.align		4
        /*000c*/ 	.word	0xfffffffe
	.align		4
        /*0010*/ 	.word	0x00000000
	.align		4
        /*0014*/ 	.word	0xfffffffd
	.align		4
        /*0018*/ 	.word	0x00000000
	.align		4
        /*001c*/ 	.word	0xfffffffc


//--------------------- .nv.constant4             --------------------------
	.section	.nv.constant4,"a",@progbits
	.align	8
	.align		8
.nv.constant4:
        /*0000*/ 	.dword	_$_str


//--------------------- .text.triton_poi_fused_gelu_14 --------------------------
	.section	.text.triton_poi_fused_gelu_14,"ax",@progbits
	.align	128
        .global         triton_poi_fused_gelu_14
        .type           triton_poi_fused_gelu_14,@function
        .size           triton_poi_fused_gelu_14,(.L_x_1 - triton_poi_fused_gelu_14)
        .other          triton_poi_fused_gelu_14,@"STO_CUDA_ENTRY STV_DEFAULT"
triton_poi_fused_gelu_14:
.text.triton_poi_fused_gelu_14:
[----:B------:R-:W-:Y:S01]  /*0000*/  LDC R1, c[0x0][0x28] ;  /* 0x00000a00ff017b82 */ /* 0x000fe20000000800 */
[----:B------:R-:W1:Y:S07]  /*0010*/  S2R R0, SR_TID.X ;  /* 0x0000000000007919 */ /* 0x000e6e0000002100 */
[----:B------:R-:W2:Y:S01]  /*0020*/  LDC.64 R2, c[0x0][0x210] ;  /* 0x00008400ff027b82 */ /* 0x000ea20000000a00 */
[----:B------:R-:W-:Y:S01]  /*0030*/  ULDC.64 UR4, c[0x0][0x208] ;  /* 0x0000820000047ab9 */ /* 0x000fe20000000a00 */
[----:B------:R-:W3:Y:S01]  /*0040*/  S2R R5, SR_CTAID.X ;  /* 0x0000000000057919 */ /* 0x000ee20000002500 */
[----:B------:R-:W-:Y:S01]  /*0050*/  HFMA2.MMA R8, -RZ, RZ, 0.470947265625, -12.46875 ;  /* 0x3789ca3cff087435 */ /* 0x000fe200000001ff */
[----:B------:R-:W-:Y:S01]  /*0060*/  MOV R10, 0xb9f560b9 ;  /* 0xb9f560b9000a7802 */ /* 0x000fe20000000f00 */
[----:B------:R-:W-:Y:S01]  /*0070*/  HFMA2.MMA R12, -RZ, RZ, 0.958984375, -6.1690807342529296875e-05 ;  /* 0x3bac840bff0c7435 */ /* 0x000fe200000001ff */
[----:B------:R-:W-:Y:S01]  /*0080*/  IMAD.MOV.U32 R11, RZ, RZ, 0x3789ca3c ;  /* 0x3789ca3cff0b7424 */ /* 0x000fe200078e00ff */
[----:B------:R-:W-:Y:S01]  /*0090*/  HFMA2.MMA R15, -RZ, RZ, 0.958984375, -6.1690807342529296875e-05 ;  /* 0x3bac840bff0f7435 */ /* 0x000fe200000001ff */
[----:B------:R-:W-:Y:S01]  /*00a0*/  MOV R13, 0xb9f560b9 ;  /* 0xb9f560b9000d7802 */ /* 0x000fe20000000f00 */
[----:B------:R-:W-:Y:S01]  /*00b0*/  ULDC.64 UR6, c[0x0][0x218] ;  /* 0x0000860000067ab9 */ /* 0x000fe20000000a00 */
[----:B-1----:R-:W-:-:S04]  /*00c0*/  SHF.L.U32 R0, R0, 0x1, RZ ;  /* 0x0000000100007819 */ /* 0x002fc800000006ff */
[----:B------:R-:W-:-:S04]  /*00d0*/  LOP3.LUT R0, R0, 0x1fe, RZ, 0xc0, !PT ;  /* 0x000001fe00007812 */ /* 0x000fc800078ec0ff */
[----:B---3--:R-:W-:-:S05]  /*00e0*/  LEA R0, R5, R0, 0x9 ;  /* 0x0000000005007211 */ /* 0x008fca00078e48ff */
[----:B--2---:R-:W-:-:S06]  /*00f0*/  IMAD.WIDE R2, R0, 0x4, R2 ;  /* 0x0000000400027825 */ /* 0x004fcc00078e0202 */
[----:B------:R-:W2:Y:S02]  /*0100*/  LDG.E.64 R2, desc[UR4][R2.64] ;  /* 0x0000000402027981 */ /* 0x000ea4000c1e1b00 */
[----:B--2---:R-:W-:Y:S01]  /*0110*/  FMUL R4, R2, 0.70710676908493041992 ;  /* 0x3f3504f302047820 */ /* 0x004fe20000400000 */
[----:B------:R-:W-:-:S03]  /*0120*/  FMUL R5, R3, 0.70710676908493041992 ;  /* 0x3f3504f303057820 */ /* 0x000fc60000400000 */
[----:B------:R-:W-:Y:S01]  /*0130*/  FADD.FTZ R7, |R4|, -RZ ;  /* 0x800000ff04077221 */ /* 0x000fe20000010200 */
[----:B------:R-:W-:-:S04]  /*0140*/  FADD.FTZ R6, |R5|, -RZ ;  /* 0x800000ff05067221 */ /* 0x000fc80000010200 */
[----:B------:R-:W-:Y:S02]  /*0150*/  FSETP.GE.AND P0, PT, R7, 1.0029599666595458984, PT ;  /* 0x3f8060fe0700780b */ /* 0x000fe40003f06000 */
[----:B------:R-:W-:-:S11]  /*0160*/  FSETP.GE.AND P1, PT, R6, 1.0029599666595458984, PT ;  /* 0x3f8060fe0600780b */ /* 0x000fd60003f26000 */
[----:B------:R-:W-:Y:S01]  /*0170*/  @!P0 MOV R8, 0x38b1e96a ;  /* 0x38b1e96a00088802 */ /* 0x000fe20000000f00 */
[----:B------:R-:W-:Y:S01]  /*0180*/  @!P0 FMUL R7, R4, R4 ;  /* 0x0000000404078220 */ /* 0x000fe20000400000 */
[----:B------:R-:W-:Y:S01]  /*0190*/  @!P0 MOV R10, 0xba574d20 ;  /* 0xba574d20000a8802 */ /* 0x000fe20000000f00 */
[----:B------:R-:W-:Y:S01]  /*01a0*/  @!P1 IMAD.MOV.U32 R13, RZ, RZ, -0x45a8b2e0 ;  /* 0xba574d20ff0d9424 */ /* 0x000fe200078e00ff */
[----:B------:R-:W-:Y:S01]  /*01b0*/  @!P1 MOV R11, 0x38b1e96a ;  /* 0x38b1e96a000b9802 */ /* 0x000fe20000000f00 */
[----:B------:R-:W-:Y:S01]  /*01c0*/  @!P1 FMUL R6, R5, R5 ;  /* 0x0000000505069220 */ /* 0x000fe20000400000 */
[----:B------:R-:W-:Y:S01]  /*01d0*/  @!P0 MOV R12, 0x3baad5ea ;  /* 0x3baad5ea000c8802 */ /* 0x000fe20000000f00 */
[----:B------:R-:W-:Y:S01]  /*01e0*/  FFMA.FTZ R9, R7, R8, R10 ;  /* 0x0000000807097223 */ /* 0x000fe2000001000a */
[----:B------:R-:W-:Y:S01]  /*01f0*/  HFMA2.MMA R8, -RZ, RZ, -1.26171875, -2.110004425048828125e-05 ;  /* 0xbd0c8162ff087435 */ /* 0x000fe200000001ff */
[----:B------:R-:W-:Y:S01]  /*0200*/  FFMA.FTZ R14, R6, R11, R13 ;  /* 0x0000000b060e7223 */ /* 0x000fe2000001000d */
[----:B------:R-:W-:Y:S01]  /*0210*/  @!P1 IMAD.MOV.U32 R15, RZ, RZ, 0x3baad5ea ;  /* 0x3baad5eaff0f9424 */ /* 0x000fe200078e00ff */
[----:B------:R-:W-:Y:S01]  /*0220*/  MOV R11, 0xbd0c8162 ;  /* 0xbd0c8162000b7802 */ /* 0x000fe20000000f00 */
[----:B------:R-:W-:Y:S01]  /*0230*/  HFMA2.MMA R10, -RZ, RZ, 1.52734375, -41152 ;  /* 0x3e1cf906ff0a7435 */ /* 0x000fe200000001ff */
[----:B------:R-:W-:Y:S01]  /*0240*/  @!P1 MOV R11, 0xbcdc1be7 ;  /* 0xbcdc1be7000b9802 */ /* 0x000fe20000000f00 */
[-C--:B------:R-:W-:Y:S01]  /*0250*/  FFMA.FTZ R9, R9, R7.reuse, R12 ;  /* 0x0000000709097223 */ /* 0x080fe2000001000c */
[----:B------:R-:W-:Y:S01]  /*0260*/  @!P0 MOV R8, 0xbcdc1be7 ;  /* 0xbcdc1be700088802 */ /* 0x000fe20000000f00 */
[-C--:B------:R-:W-:Y:S01]  /*0270*/  FFMA.FTZ R14, R14, R6.reuse, R15 ;  /* 0x000000060e0e7223 */ /* 0x080fe2000001000f */
[----:B------:R-:W-:Y:S01]  /*0280*/  HFMA2.MMA R12, -RZ, RZ, 1.853515625, -0.00091457366943359375 ;  /* 0x3f6a937eff0c7435 */ /* 0x000fe200000001ff */
[----:B------:R-:W-:Y:S01]  /*0290*/  @!P0 IMAD.MOV.U32 R10, RZ, RZ, 0x3de718af ;  /* 0x3de718afff0a8424 */ /* 0x000fe200078e00ff */
[----:B------:R-:W-:Y:S01]  /*02a0*/  HFMA2.MMA R15, -RZ, RZ, 1.78125, -136.25 ;  /* 0x3f20d842ff0f7435 */ /* 0x000fe200000001ff */
[-C--:B------:R-:W-:Y:S01]  /*02b0*/  FFMA.FTZ R9, R9, R7.reuse, R8 ;  /* 0x0000000709097223 */ /* 0x080fe20000010008 */
[-C--:B------:R-:W-:Y:S01]  /*02c0*/  FFMA.FTZ R14, R14, R6.reuse, R11 ;  /* 0x000000060e0e7223 */ /* 0x080fe2000001000b */
[----:B------:R-:W-:Y:S01]  /*02d0*/  MOV R11, 0x3e1cf906 ;  /* 0x3e1cf906000b7802 */ /* 0x000fe20000000f00 */
[----:B------:R-:W-:Y:S01]  /*02e0*/  HFMA2.MMA R8, -RZ, RZ, 1.78125, -136.25 ;  /* 0x3f20d842ff087435 */ /* 0x000fe200000001ff */
[----:B------:R-:W-:Y:S01]  /*02f0*/  @!P1 IMAD.MOV.U32 R11, RZ, RZ, 0x3de718af ;  /* 0x3de718afff0b9424 */ /* 0x000fe200078e00ff */
[----:B------:R-:W-:Y:S01]  /*0300*/  @!P0 MOV R12, 0xbec093ac ;  /* 0xbec093ac000c8802 */ /* 0x000fe20000000f00 */
[-C--:B------:R-:W-:Y:S01]  /*0310*/  FFMA.FTZ R9, R9, R7.reuse, R10 ;  /* 0x0000000709097223 */ /* 0x080fe2000001000a */
[----:B------:R-:W-:Y:S01]  /*0320*/  MOV R13, 0x3f6a937e ;  /* 0x3f6a937e000d7802 */ /* 0x000fe20000000f00 */
[----:B------:R-:W-:Y:S01]  /*0330*/  FFMA.FTZ R14, R14, R6, R11 ;  /* 0x000000060e0e7223 */ /* 0x000fe2000001000b */
[----:B------:R-:W-:Y:S01]  /*0340*/  @!P1 MOV R13, 0xbec093ac ;  /* 0xbec093ac000d9802 */ /* 0x000fe20000000f00 */
[----:B------:R-:W-:Y:S01]  /*0350*/  FFMA.FTZ R9, R9, R7, R12 ;  /* 0x0000000709097223 */ /* 0x000fe2000001000c */
[----:B------:R-:W-:-:S02]  /*0360*/  @!P0 MOV R8, 0x3e0375d3 ;  /* 0x3e0375d300088802 */ /* 0x000fc40000000f00 */
[----:B------:R-:W-:Y:S01]  /*0370*/  @!P1 MOV R15, 0x3e0375d3 ;  /* 0x3e0375d3000f9802 */ /* 0x000fe20000000f00 */
[----:B------:R-:W-:Y:S01]  /*0380*/  FFMA.FTZ R14, R14, R6, R13 ;  /* 0x000000060e0e7223 */ /* 0x000fe2000001000d */
[----:B------:R-:W-:Y:S01]  /*0390*/  FSEL R11, -R7, R4, P0 ;  /* 0x00000004070b7208 */ /* 0x000fe20000000100 */
[----:B------:R-:W-:Y:S01]  /*03a0*/  FFMA.FTZ R8, R9, R7, R8 ;  /* 0x0000000709087223 */ /* 0x000fe20000010008 */
[----:B------:R-:W-:Y:S01]  /*03b0*/  FSEL R7, -R6, R5, P1 ;  /* 0x0000000506077208 */ /* 0x000fe20000800100 */
[----:B------:R-:W-:Y:S02]  /*03c0*/  FFMA.FTZ R14, R14, R6, R15 ;  /* 0x000000060e0e7223 */ /* 0x000fe4000001000f */
[----:B------:R-:W-:Y:S02]  /*03d0*/  FFMA.FTZ R8, R8, R11, R11 ;  /* 0x0000000b08087223 */ /* 0x000fe4000001000b */
[----:B------:R-:W-:Y:S02]  /*03e0*/  FFMA.FTZ R14, R14, R7, R7 ;  /* 0x000000070e0e7223 */ /* 0x000fe40000010007 */
[----:B------:R-:W1:Y:S08]  /*03f0*/  @P0 MUFU.EX2 R6, R8 ;  /* 0x0000000800060308 */ /* 0x000e700000000800 */
[----:B------:R-:W2:Y:S01]  /*0400*/  @P1 MUFU.EX2 R9, R14 ;  /* 0x0000000e00091308 */ /* 0x000ea20000000800 */
[----:B-1----:R-:W-:-:S05]  /*0410*/  @P0 FADD R7, -R6, 1 ;  /* 0x3f80000006070421 */ /* 0x002fca0000000100 */
[----:B------:R-:W-:Y:S01]  /*0420*/  @P0 LOP3.LUT R8, R7, 0x80000000, R4, 0xf8, !PT ;  /* 0x8000000007080812 */ /* 0x000fe200078ef804 */
[----:B------:R-:W-:Y:S01]  /*0430*/  FMUL R4, R3, 0.5 ;  /* 0x3f00000003047820 */ /* 0x000fe20000400000 */
[----:B------:R-:W-:Y:S01]  /*0440*/  SHF.R.S32.HI R3, RZ, 0x1f, R0 ;  /* 0x0000001fff037819 */ /* 0x000fe20000011400 */
[----:B--2---:R-:W-:Y:S01]  /*0450*/  @P1 FADD R6, -R9, 1 ;  /* 0x3f80000009061421 */ /* 0x004fe20000000100 */
[----:B------:R-:W-:Y:S01]  /*0460*/  FMUL R9, R2, 0.5 ;  /* 0x3f00000002097820 */ /* 0x000fe20000400000 */
[----:B------:R-:W-:Y:S01]  /*0470*/  FADD R8, R8, 1 ;  /* 0x3f80000008087421 */ /* 0x000fe20000000000 */
[C---:B------:R-:W-:Y:S02]  /*0480*/  LEA R2, P0, R0.reuse, UR6, 0x2 ;  /* 0x0000000600027c11 */ /* 0x040fe4000f8010ff */
[----:B------:R-:W-:Y:S01]  /*0490*/  @P1 LOP3.LUT R14, R6, 0x80000000, R5, 0xf8, !PT ;  /* 0x80000000060e1812 */ /* 0x000fe200078ef805 */
[----:B------:R-:W-:Y:S01]  /*04a0*/  FMUL R8, R9, R8 ;  /* 0x0000000809087220 */ /* 0x000fe20000400000 */
[----:B------:R-:W-:-:S03]  /*04b0*/  LEA.HI.X R3, R0, UR7, R3, 0x2, P0 ;  /* 0x0000000700037c11 */ /* 0x000fc600080f1403 */
[----:B------:R-:W-:-:S04]  /*04c0*/  FADD R5, R14, 1 ;  /* 0x3f8000000e057421 */ /* 0x000fc80000000000 */
[----:B------:R-:W-:-:S05]  /*04d0*/  FMUL R9, R4, R5 ;  /* 0x0000000504097220 */ /* 0x000fca0000400000 */
[----:B------:R-:W-:Y:S01]  /*04e0*/  STG.E.64 desc[UR4][R2.64], R8 ;  /* 0x0000000802007986 */ /* 0x000fe2000c101b04 */
[----:B------:R-:W-:Y:S05]  /*04f0*/  EXIT ;  /* 0x000000000000794d */ /* 0x000fea0003800000 */
.L_x_0:
[----:B------:R-:W-:-:S00]  /*0500*/  BRA `(.L_x_0) ;  /* 0xfffffffc00fc7947 */ /* 0x000fc0000383ffff */
[----:B------:R-:W-:-:S00]  /*0510*/  NOP ;  /* 0x0000000000007918 */ /* 0x000fc00000000000 */
        /* <DEDUP_REMOVED lines=14> */
.L_x_1:


//--------------------- .nv.global.init           --------------------------
	.section	.nv.global.init,"aw",@progbits
.nv.global.init:
	.type		_$_str,@object
	.size		_$_str,(.L_0 - _$_str)
_$_str:
        /*0000*/ 	.byte	0x5f, 0x5f, 0x43, 0x55, 0x44, 0x41, 0x5f, 0x46, 0x54, 0x5a, 0x00
.L_0:


//--------------------- .nv.constant0.triton_poi_fused_gelu_14 --------------------------
	.section	.nv.constant0.triton_poi_fused_gelu_14,"a",@progbits
	.sectionflags	@""
	.align	4
.nv.constant0.triton_poi_fused_gelu_14:
	.zero		548
